//
// Generated by NVIDIA NVVM Compiler
//
// Compiler Build ID: CL-36424714
// Cuda compilation tools, release 13.0, V13.0.88
// Based on NVVM 20.0.0
//

.version 9.0
.target sm_100
.address_size 64

	// .globl	_Z30sum_reduction_kernel_segmentedPiS_
// _ZZ30sum_reduction_kernel_segmentedPiS_E4in_s has been demoted

.visible .entry _Z30sum_reduction_kernel_segmentedPiS_(
	.param .u64 .ptr .align 1 _Z30sum_reduction_kernel_segmentedPiS__param_0,
	.param .u64 .ptr .align 1 _Z30sum_reduction_kernel_segmentedPiS__param_1
)
{
	.reg .pred 	%p<5>;
	.reg .b32 	%r<24>;
	.reg .b64 	%rd<9>;
	// demoted variable
	.shared .align 4 .b8 _ZZ30sum_reduction_kernel_segmentedPiS_E4in_s[4096];
	ld.param.u64 	%rd2, [_Z30sum_reduction_kernel_segmentedPiS__param_0];
	ld.param.u64 	%rd1, [_Z30sum_reduction_kernel_segmentedPiS__param_1];
	cvta.to.global.u64 	%rd3, %rd2;
	mov.u32 	%r23, %ntid.x;
	mov.u32 	%r6, %ctaid.x;
	mul.lo.s32 	%r7, %r23, %r6;
	shl.b32 	%r8, %r7, 1;
	mov.u32 	%r2, %tid.x;
	add.s32 	%r9, %r8, %r2;
	mul.wide.u32 	%rd4, %r9, 4;
	add.s64 	%rd5, %rd3, %rd4;
	ld.global.u32 	%r10, [%rd5];
	add.s32 	%r11, %r9, 1024;
	mul.wide.u32 	%rd6, %r11, 4;
	add.s64 	%rd7, %rd3, %rd6;
	ld.global.u32 	%r12, [%rd7];
	add.s32 	%r13, %r12, %r10;
	shl.b32 	%r14, %r2, 2;
	mov.u32 	%r15, _ZZ30sum_reduction_kernel_segmentedPiS_E4in_s;
	add.s32 	%r3, %r15, %r14;
	st.shared.u32 	[%r3], %r13;
	bar.sync 	0;
	setp.lt.u32 	%p1, %r23, 2;
	@%p1 bra 	$L__BB0_4;
$L__BB0_1:
	shr.u32 	%r5, %r23, 1;
	setp.ge.u32 	%p2, %r2, %r5;
	@%p2 bra 	$L__BB0_3;
	shl.b32 	%r16, %r5, 2;
	add.s32 	%r17, %r3, %r16;
	ld.shared.u32 	%r18, [%r17];
	ld.shared.u32 	%r19, [%r3];
	add.s32 	%r20, %r19, %r18;
	st.shared.u32 	[%r3], %r20;
$L__BB0_3:
	bar.sync 	0;
	setp.gt.u32 	%p3, %r23, 3;
	mov.u32 	%r23, %r5;
	@%p3 bra 	$L__BB0_1;
$L__BB0_4:
	setp.ne.s32 	%p4, %r2, 0;
	@%p4 bra 	$L__BB0_6;
	ld.shared.u32 	%r21, [_ZZ30sum_reduction_kernel_segmentedPiS_E4in_s];
	cvta.to.global.u64 	%rd8, %rd1;
	atom.global.add.u32 	%r22, [%rd8], %r21;
$L__BB0_6:
	ret;

}


// ===== COMPILED SASS (sm_100) =====

	.target	sm_100

	.elftype	@"ET_EXEC"


//--------------------- .note.nv.tkinfo           --------------------------
	.section	.note.nv.tkinfo,"",@"SHT_NOTE"
	.sectionflags	@"SHF_NOTE_NV_TKINFO"
	.tkinfo
        /*0018*/ 	.word	0x00000002
        /*0030*/ 	.string	""
        /*0030*/ 	.string	"ptxas"
        /*0030*/ 	.string	"Cuda compilation tools, release 13.0, V13.0.88"
        /*0030*/ 	.string	"Build cuda_13.0.r13.0/compiler.36424714_0"
        /*0030*/ 	.string	"-arch sm_100 -m 64 "



//--------------------- .note.nv.cuinfo           --------------------------
	.section	.note.nv.cuinfo,"",@"SHT_NOTE"
	.sectionflags	@"SHF_NOTE_NV_CUINFO"
        /*0018*/ 	.short	0x0002
        /*001a*/ 	.short	0x0064
        /*001c*/ 	.short	0x0082
	.zero		2


//--------------------- .nv.info                  --------------------------
	.section	.nv.info,"",@"SHT_CUDA_INFO"
	.align	4


	//----- nvinfo : EIATTR_REGCOUNT
	.align		4
        /*0000*/ 	.byte	0x04, 0x2f
        /*0002*/ 	.short	(.L_1 - .L_0)
	.align		4
.L_0:
        /*0004*/ 	.word	index@(_Z30sum_reduction_kernel_segmentedPiS_)
        /*0008*/ 	.word	0x0000000c


	//----- nvinfo : EIATTR_FRAME_SIZE
	.align		4
.L_1:
        /*000c*/ 	.byte	0x04, 0x11
        /*000e*/ 	.short	(.L_3 - .L_2)
	.align		4
.L_2:
        /*0010*/ 	.word	index@(_Z30sum_reduction_kernel_segmentedPiS_)
        /*0014*/ 	.word	0x00000000


	//----- nvinfo : EIATTR_MIN_STACK_SIZE
	.align		4
.L_3:
        /*0018*/ 	.byte	0x04, 0x12
        /*001a*/ 	.short	(.L_5 - .L_4)
	.align		4
.L_4:
        /*001c*/ 	.word	index@(_Z30sum_reduction_kernel_segmentedPiS_)
        /*0020*/ 	.word	0x00000000
.L_5:


//--------------------- .nv.compat                --------------------------
	.section	.nv.compat,"",@"SHT_CUDA_COMPAT_INFO"
	.align	4
        /*0000*/ 	.byte	0x02, 0x09, 0x00, 0x00, 0x02, 0x02, 0x01, 0x00, 0x02, 0x05, 0x05, 0x00, 0x03, 0x07, 0x01, 0x01
        /*0010*/ 	.byte	0x02, 0x03, 0x00, 0x00, 0x02, 0x06, 0x01, 0x00, 0x04, 0x0b, 0x08, 0x00, 0x09, 0x00, 0x00, 0x00
        /*0020*/ 	.byte	0x00, 0x00, 0x00, 0x00


//--------------------- .nv.info._Z30sum_reduction_kernel_segmentedPiS_ --------------------------
	.section	.nv.info._Z30sum_reduction_kernel_segmentedPiS_,"",@"SHT_CUDA_INFO"
	.sectionflags	@""
	.align	4


	//----- nvinfo : EIATTR_CUDA_API_VERSION
	.align		4
        /*0000*/ 	.byte	0x04, 0x37
        /*0002*/ 	.short	(.L_7 - .L_6)
.L_6:
        /*0004*/ 	.word	0x00000082


	//----- nvinfo : EIATTR_KPARAM_INFO
	.align		4
.L_7:
        /*0008*/ 	.byte	0x04, 0x17
        /*000a*/ 	.short	(.L_9 - .L_8)
.L_8:
        /*000c*/ 	.word	0x00000000
        /*0010*/ 	.short	0x0001
        /*0012*/ 	.short	0x0008
        /*0014*/ 	.byte	0x00, 0xf5, 0x21, 0x00


	//----- nvinfo : EIATTR_KPARAM_INFO
	.align		4
.L_9:
        /*0018*/ 	.byte	0x04, 0x17
        /*001a*/ 	.short	(.L_11 - .L_10)
.L_10:
        /*001c*/ 	.word	0x00000000
        /*0020*/ 	.short	0x0000
        /*0022*/ 	.short	0x0000
        /*0024*/ 	.byte	0x00, 0xf5, 0x21, 0x00


	//----- nvinfo : EIATTR_SPARSE_MMA_MASK
	.align		4
.L_11:
        /*0028*/ 	.byte	0x03, 0x50
        /*002a*/ 	.short	0x0000


	//----- nvinfo : EIATTR_MAXREG_COUNT
	.align		4
        /*002c*/ 	.byte	0x03, 0x1b
        /*002e*/ 	.short	0x00ff


	//----- nvinfo : EIATTR_NUM_BARRIERS
	.align		4
        /*0030*/ 	.byte	0x02, 0x4c
        /*0032*/ 	.byte	0x01
	.zero		1


	//----- nvinfo : EIATTR_MERCURY_ISA_VERSION
	.align		4
        /*0034*/ 	.byte	0x03, 0x5f
        /*0036*/ 	.short	0x0101


	//----- nvinfo : EIATTR_VRC_CTA_INIT_COUNT
	.align		4
        /*0038*/ 	.byte	0x02, 0x4a
	.zero		1
	.zero		1


	//----- nvinfo : EIATTR_EXIT_INSTR_OFFSETS
	.align		4
        /*003c*/ 	.byte	0x04, 0x1c
        /*003e*/ 	.short	(.L_13 - .L_12)


	//   ....[0]....
.L_12:
        /*0040*/ 	.word	0x00000230


	//   ....[1]....
        /*0044*/ 	.word	0x000002a0


	//----- nvinfo : EIATTR_CBANK_PARAM_SIZE
	.align		4
.L_13:
        /*0048*/ 	.byte	0x03, 0x19
        /*004a*/ 	.short	0x0010


	//----- nvinfo : EIATTR_PARAM_CBANK
	.align		4
        /*004c*/ 	.byte	0x04, 0x0a
        /*004e*/ 	.short	(.L_15 - .L_14)
	.align		4
.L_14:
        /*0050*/ 	.word	index@(.nv.constant0._Z30sum_reduction_kernel_segmentedPiS_)
        /*0054*/ 	.short	0x0380
        /*0056*/ 	.short	0x0010


	//----- nvinfo : EIATTR_SW_WAR
	.align		4
.L_15:
        /*0058*/ 	.byte	0x04, 0x36
        /*005a*/ 	.short	(.L_17 - .L_16)
.L_16:
        /*005c*/ 	.word	0x00000008
.L_17:


//--------------------- .nv.callgraph             --------------------------
	.section	.nv.callgraph,"",@"SHT_CUDA_CALLGRAPH"
	.align	4
	.sectionentsize	8
	.align		4
        /*0000*/ 	.word	0x00000000
	.align		4
        /*0004*/ 	.word	0xffffffff
	.align		4
        /*0008*/ 	.word	0x00000000
	.align		4
        /*000c*/ 	.word	0xfffffffe
	.align		4
        /*0010*/ 	.word	0x00000000
	.align		4
        /*0014*/ 	.word	0xfffffffd
	.align		4
        /*0018*/ 	.word	0x00000000
	.align		4
        /*001c*/ 	.word	0xfffffffc


//--------------------- .text._Z30sum_reduction_kernel_segmentedPiS_ --------------------------
	.section	.text._Z30sum_reduction_kernel_segmentedPiS_,"ax",@progbits
	.align	128
        .global         _Z30sum_reduction_kernel_segmentedPiS_
        .type           _Z30sum_reduction_kernel_segmentedPiS_,@function
        .size           _Z30sum_reduction_kernel_segmentedPiS_,(.L_x_3 - _Z30sum_reduction_kernel_segmentedPiS_)
        .other          _Z30sum_reduction_kernel_segmentedPiS_,@"STO_CUDA_ENTRY STV_DEFAULT"
_Z30sum_reduction_kernel_segmentedPiS_:
.text._Z30sum_reduction_kernel_segmentedPiS_:
[----:B------:R-:W-:Y:S01]  /*0000*/  LDC R1, c[0x0][0x37c] ;  /* 0x0000df00ff017b82 */ /* 0x000fe20000000800 */
[----:B------:R-:W0:Y:S01]  /*0010*/  S2R R0, SR_CTAID.X ;  /* 0x0000000000007919 */ /* 0x000e220000002500 */
[----:B------:R-:W0:Y:S06]  /*0020*/  LDCU UR8, c[0x0][0x360] ;  /* 0x00006c00ff0877ac */ /* 0x000e2c0008000800 */
[----:B------:R-:W1:Y:S01]  /*0030*/  LDC.64 R4, c[0x0][0x380] ;  /* 0x0000e000ff047b82 */ /* 0x000e620000000a00 */
[----:B------:R-:W2:Y:S01]  /*0040*/  S2R R9, SR_TID.X ;  /* 0x0000000000097919 */ /* 0x000ea20000002100 */
[----:B------:R-:W3:Y:S01]  /*0050*/  LDCU.64 UR6, c[0x0][0x358] ;  /* 0x00006b00ff0677ac */ /* 0x000ee20008000a00 */
[----:B0-----:R-:W-:-:S04]  /*0060*/  IMAD R0, R0, UR8, RZ ;  /* 0x0000000800007c24 */ /* 0x001fc8000f8e02ff */
[----:B--2---:R-:W-:-:S05]  /*0070*/  IMAD R3, R0, 0x2, R9 ;  /* 0x0000000200037824 */ /* 0x004fca00078e0209 */
[C---:B------:R-:W-:Y:S01]  /*0080*/  IADD3 R7, PT, PT, R3.reuse, 0x400, RZ ;  /* 0x0000040003077810 */ /* 0x040fe20007ffe0ff */
[----:B-1----:R-:W-:-:S04]  /*0090*/  IMAD.WIDE.U32 R2, R3, 0x4, R4 ;  /* 0x0000000403027825 */ /* 0x002fc800078e0004 */
[----:B------:R-:W-:Y:S02]  /*00a0*/  IMAD.WIDE.U32 R4, R7, 0x4, R4 ;  /* 0x0000000407047825 */ /* 0x000fe400078e0004 */
[----:B---3--:R-:W2:Y:S04]  /*00b0*/  LDG.E R2, desc[UR6][R2.64] ;  /* 0x0000000602027981 */ /* 0x008ea8000c1e1900 */
[----:B------:R-:W2:Y:S01]  /*00c0*/  LDG.E R5, desc[UR6][R4.64] ;  /* 0x0000000604057981 */ /* 0x000ea2000c1e1900 */
[----:B------:R-:W0:Y:S01]  /*00d0*/  S2UR UR5, SR_CgaCtaId ;  /* 0x00000000000579c3 */ /* 0x000e220000008800 */
[----:B------:R-:W-:Y:S01]  /*00e0*/  UMOV UR4, 0x400 ;  /* 0x0000040000047882 */ /* 0x000fe20000000000 */
[----:B------:R-:W-:Y:S01]  /*00f0*/  UISETP.GE.U32.AND UP0, UPT, UR8, 0x2, UPT ;  /* 0x000000020800788c */ /* 0x000fe2000bf06070 */
[----:B------:R-:W-:Y:S01]  /*0100*/  ISETP.NE.AND P0, PT, R9, RZ, PT ;  /* 0x000000ff0900720c */ /* 0x000fe20003f05270 */
[----:B0-----:R-:W-:-:S06]  /*0110*/  ULEA UR4, UR5, UR4, 0x18 ;  /* 0x0000000405047291 */ /* 0x001fcc000f8ec0ff */
[----:B------:R-:W-:Y:S01]  /*0120*/  LEA R7, R9, UR4, 0x2 ;  /* 0x0000000409077c11 */ /* 0x000fe2000f8e10ff */
[----:B--2---:R-:W-:-:S05]  /*0130*/  IMAD.IADD R0, R2, 0x1, R5 ;  /* 0x0000000102007824 */ /* 0x004fca00078e0205 */
[----:B------:R0:W-:Y:S01]  /*0140*/  STS [R7], R0 ;  /* 0x0000000007007388 */ /* 0x0001e20000000800 */
[----:B------:R-:W-:Y:S06]  /*0150*/  BAR.SYNC.DEFER_BLOCKING 0x0 ;  /* 0x0000000000007b1d */ /* 0x000fec0000010000 */
[----:B------:R-:W-:Y:S05]  /*0160*/  BRA.U !UP0, `(.L_x_0) ;  /* 0x0000000108307547 */ /* 0x000fea000b800000 */
[----:B0-----:R-:W-:-:S07]  /*0170*/  MOV R0, UR8 ;  /* 0x0000000800007c02 */ /* 0x001fce0008000f00 */
.L_x_1:
[----:B------:R-:W-:-:S04]  /*0180*/  SHF.R.U32.HI R6, RZ, 0x1, R0 ;  /* 0x00000001ff067819 */ /* 0x000fc80000011600 */
[----:B------:R-:W-:-:S13]  /*0190*/  ISETP.GE.U32.AND P1, PT, R9, R6, PT ;  /* 0x000000060900720c */ /* 0x000fda0003f26070 */
[----:B------:R-:W-:Y:S01]  /*01a0*/  @!P1 IMAD R2, R6, 0x4, R7 ;  /* 0x0000000406029824 */ /* 0x000fe200078e0207 */
[----:B------:R-:W-:Y:S05]  /*01b0*/  @!P1 LDS R3, [R7] ;  /* 0x0000000007039984 */ /* 0x000fea0000000800 */
[----:B------:R-:W0:Y:S02]  /*01c0*/  @!P1 LDS R2, [R2] ;  /* 0x0000000002029984 */ /* 0x000e240000000800 */
[----:B0-----:R-:W-:-:S05]  /*01d0*/  @!P1 IADD3 R4, PT, PT, R2, R3, RZ ;  /* 0x0000000302049210 */ /* 0x001fca0007ffe0ff */
[----:B------:R1:W-:Y:S01]  /*01e0*/  @!P1 STS [R7], R4 ;  /* 0x0000000407009388 */ /* 0x0003e20000000800 */
[----:B------:R-:W-:Y:S01]  /*01f0*/  BAR.SYNC.DEFER_BLOCKING 0x0 ;  /* 0x0000000000007b1d */ /* 0x000fe20000010000 */
[----:B------:R-:W-:Y:S01]  /*0200*/  ISETP.GT.U32.AND P1, PT, R0, 0x3, PT ;  /* 0x000000030000780c */ /* 0x000fe20003f24070 */
[----:B------:R-:W-:-:S12]  /*0210*/  IMAD.MOV.U32 R0, RZ, RZ, R6 ;  /* 0x000000ffff007224 */ /* 0x000fd800078e0006 */
[----:B-1----:R-:W-:Y:S05]  /*0220*/  @P1 BRA `(.L_x_1) ;  /* 0xfffffffc00d41947 */ /* 0x002fea000383ffff */
.L_x_0:
[----:B------:R-:W-:Y:S05]  /*0230*/  @P0 EXIT ;  /* 0x000000000000094d */ /* 0x000fea0003800000 */
[----:B------:R-:W1:Y:S01]  /*0240*/  S2UR UR5, SR_CgaCtaId ;  /* 0x00000000000579c3 */ /* 0x000e620000008800 */
[----:B------:R-:W-:-:S07]  /*0250*/  UMOV UR4, 0x400 ;  /* 0x0000040000047882 */ /* 0x000fce0000000000 */
[----:B------:R-:W2:Y:S01]  /*0260*/  LDC.64 R2, c[0x0][0x388] ;  /* 0x0000e200ff027b82 */ /* 0x000ea20000000a00 */
[----:B-1----:R-:W-:-:S09]  /*0270*/  ULEA UR4, UR5, UR4, 0x18 ;  /* 0x0000000405047291 */ /* 0x002fd2000f8ec0ff */
[----:B------:R-:W2:Y:S04]  /*0280*/  LDS R5, [UR4] ;  /* 0x00000004ff057984 */ /* 0x000ea80008000800 */
[----:B--2---:R-:W-:Y:S01]  /*0290*/  REDG.E.ADD.STRONG.GPU desc[UR6][R2.64], R5 ;  /* 0x000000050200798e */ /* 0x004fe2000c12e106 */
[----:B------:R-:W-:Y:S05]  /*02a0*/  EXIT ;  /* 0x000000000000794d */ /* 0x000fea0003800000 */
.L_x_2:
[----:B------:R-:W-:-:S00]  /*02b0*/  BRA `(.L_x_2) ;  /* 0xfffffffc00fc7947 */ /* 0x000fc0000383ffff */
[----:B------:R-:W-:-:S00]  /*02c0*/  NOP ;  /* 0x0000000000007918 */ /* 0x000fc00000000000 */
        /* <DEDUP_REMOVED lines=11> */
.L_x_3:


//--------------------- .nv.shared._Z30sum_reduction_kernel_segmentedPiS_ --------------------------
	.section	.nv.shared._Z30sum_reduction_kernel_segmentedPiS_,"aw",@nobits
	.sectionflags	@""
	.align	4
.nv.shared._Z30sum_reduction_kernel_segmentedPiS_:
	.zero		5120


//--------------------- .nv.shared.reserved.0     --------------------------
	.section	.nv.shared.reserved.0,"aw",@nobits
	.weak		__nv_reservedSMEM_offset_0_alias
	.size		__nv_reservedSMEM_offset_0_alias, 0, 64
	.other		__nv_reservedSMEM_offset_0_alias,@"STO_CUDA_RESERVED_SHARED STV_DEFAULT"
__nv_reservedSMEM_offset_0_alias:
	.zero		0
	.zero		64


//--------------------- .nv.constant0._Z30sum_reduction_kernel_segmentedPiS_ --------------------------
	.section	.nv.constant0._Z30sum_reduction_kernel_segmentedPiS_,"a",@progbits
	.sectionflags	@""
	.align	4
.nv.constant0._Z30sum_reduction_kernel_segmentedPiS_:
	.zero		912


//--------------------- SYMBOLS --------------------------

	.type		.nv.reservedSmem.offset0,@object
	.size		.nv.reservedSmem.offset0,0x4
	.type		.nv.reservedSmem.cap,@object
	.size		.nv.reservedSmem.cap,0x4
